//
// Generated by NVIDIA NVVM Compiler
//
// Compiler Build ID: CL-36424714
// Cuda compilation tools, release 13.0, V13.0.88
// Based on NVVM 20.0.0
//

.version 9.0
.target sm_100
.address_size 64

	// .globl	_Z9neighborsIfEvPT_S1_jjS1_

.visible .entry _Z9neighborsIfEvPT_S1_jjS1_(
	.param .u64 .ptr .align 1 _Z9neighborsIfEvPT_S1_jjS1__param_0,
	.param .u64 .ptr .align 1 _Z9neighborsIfEvPT_S1_jjS1__param_1,
	.param .u32 _Z9neighborsIfEvPT_S1_jjS1__param_2,
	.param .u32 _Z9neighborsIfEvPT_S1_jjS1__param_3,
	.param .u64 .ptr .align 1 _Z9neighborsIfEvPT_S1_jjS1__param_4
)
{
	.reg .pred 	%p<11>;
	.reg .b32 	%r<35>;
	.reg .b32 	%f<112>;
	.reg .b64 	%rd<44>;

	ld.param.u64 	%rd17, [_Z9neighborsIfEvPT_S1_jjS1__param_0];
	ld.param.u64 	%rd18, [_Z9neighborsIfEvPT_S1_jjS1__param_1];
	ld.param.u32 	%r17, [_Z9neighborsIfEvPT_S1_jjS1__param_2];
	ld.param.u32 	%r18, [_Z9neighborsIfEvPT_S1_jjS1__param_3];
	ld.param.u64 	%rd16, [_Z9neighborsIfEvPT_S1_jjS1__param_4];
	cvta.to.global.u64 	%rd1, %rd18;
	cvta.to.global.u64 	%rd2, %rd17;
	mov.u32 	%r19, %ctaid.y;
	mov.u32 	%r20, %ntid.y;
	mov.u32 	%r21, %tid.y;
	mad.lo.s32 	%r22, %r19, %r20, %r21;
	mov.u32 	%r23, %ctaid.x;
	mov.u32 	%r24, %ntid.x;
	mov.u32 	%r25, %tid.x;
	mov.u32 	%r26, %nctaid.x;
	mad.lo.s32 	%r27, %r22, %r26, %r23;
	mad.lo.s32 	%r1, %r27, %r24, %r25;
	setp.gt.u32 	%p1, %r1, %r18;
	@%p1 bra 	$L__BB0_15;
	mul.lo.s32 	%r28, %r1, %r17;
	cvt.u64.u32 	%rd3, %r28;
	setp.eq.s32 	%p2, %r17, 0;
	mov.f32 	%f111, 0f00000000;
	@%p2 bra 	$L__BB0_14;
	and.b32  	%r2, %r17, 15;
	setp.lt.u32 	%p3, %r17, 16;
	mov.f32 	%f111, 0f00000000;
	mov.b32 	%r32, 0;
	@%p3 bra 	$L__BB0_5;
	and.b32  	%r32, %r17, -16;
	neg.s32 	%r30, %r32;
	add.s64 	%rd41, %rd2, 32;
	shl.b64 	%rd19, %rd3, 2;
	add.s64 	%rd20, %rd19, %rd1;
	add.s64 	%rd40, %rd20, 32;
	mov.f32 	%f111, 0f00000000;
$L__BB0_4:
	.pragma "nounroll";
	ld.global.f32 	%f18, [%rd41+-32];
	ld.global.f32 	%f19, [%rd40+-32];
	fma.rn.f32 	%f20, %f18, %f19, %f111;
	ld.global.f32 	%f21, [%rd41+-28];
	ld.global.f32 	%f22, [%rd40+-28];
	fma.rn.f32 	%f23, %f21, %f22, %f20;
	ld.global.f32 	%f24, [%rd41+-24];
	ld.global.f32 	%f25, [%rd40+-24];
	fma.rn.f32 	%f26, %f24, %f25, %f23;
	ld.global.f32 	%f27, [%rd41+-20];
	ld.global.f32 	%f28, [%rd40+-20];
	fma.rn.f32 	%f29, %f27, %f28, %f26;
	ld.global.f32 	%f30, [%rd41+-16];
	ld.global.f32 	%f31, [%rd40+-16];
	fma.rn.f32 	%f32, %f30, %f31, %f29;
	ld.global.f32 	%f33, [%rd41+-12];
	ld.global.f32 	%f34, [%rd40+-12];
	fma.rn.f32 	%f35, %f33, %f34, %f32;
	ld.global.f32 	%f36, [%rd41+-8];
	ld.global.f32 	%f37, [%rd40+-8];
	fma.rn.f32 	%f38, %f36, %f37, %f35;
	ld.global.f32 	%f39, [%rd41+-4];
	ld.global.f32 	%f40, [%rd40+-4];
	fma.rn.f32 	%f41, %f39, %f40, %f38;
	ld.global.f32 	%f42, [%rd41];
	ld.global.f32 	%f43, [%rd40];
	fma.rn.f32 	%f44, %f42, %f43, %f41;
	ld.global.f32 	%f45, [%rd41+4];
	ld.global.f32 	%f46, [%rd40+4];
	fma.rn.f32 	%f47, %f45, %f46, %f44;
	ld.global.f32 	%f48, [%rd41+8];
	ld.global.f32 	%f49, [%rd40+8];
	fma.rn.f32 	%f50, %f48, %f49, %f47;
	ld.global.f32 	%f51, [%rd41+12];
	ld.global.f32 	%f52, [%rd40+12];
	fma.rn.f32 	%f53, %f51, %f52, %f50;
	ld.global.f32 	%f54, [%rd41+16];
	ld.global.f32 	%f55, [%rd40+16];
	fma.rn.f32 	%f56, %f54, %f55, %f53;
	ld.global.f32 	%f57, [%rd41+20];
	ld.global.f32 	%f58, [%rd40+20];
	fma.rn.f32 	%f59, %f57, %f58, %f56;
	ld.global.f32 	%f60, [%rd41+24];
	ld.global.f32 	%f61, [%rd40+24];
	fma.rn.f32 	%f62, %f60, %f61, %f59;
	ld.global.f32 	%f63, [%rd41+28];
	ld.global.f32 	%f64, [%rd40+28];
	fma.rn.f32 	%f111, %f63, %f64, %f62;
	add.s32 	%r30, %r30, 16;
	add.s64 	%rd41, %rd41, 64;
	add.s64 	%rd40, %rd40, 64;
	setp.ne.s32 	%p4, %r30, 0;
	@%p4 bra 	$L__BB0_4;
$L__BB0_5:
	setp.eq.s32 	%p5, %r2, 0;
	@%p5 bra 	$L__BB0_14;
	and.b32  	%r8, %r17, 7;
	setp.lt.u32 	%p6, %r2, 8;
	@%p6 bra 	$L__BB0_8;
	cvt.u64.u32 	%rd21, %r32;
	mul.wide.u32 	%rd22, %r32, 4;
	add.s64 	%rd23, %rd2, %rd22;
	ld.global.f32 	%f66, [%rd23];
	add.s64 	%rd24, %rd21, %rd3;
	shl.b64 	%rd25, %rd24, 2;
	add.s64 	%rd26, %rd1, %rd25;
	ld.global.f32 	%f67, [%rd26];
	fma.rn.f32 	%f68, %f66, %f67, %f111;
	ld.global.f32 	%f69, [%rd23+4];
	ld.global.f32 	%f70, [%rd26+4];
	fma.rn.f32 	%f71, %f69, %f70, %f68;
	ld.global.f32 	%f72, [%rd23+8];
	ld.global.f32 	%f73, [%rd26+8];
	fma.rn.f32 	%f74, %f72, %f73, %f71;
	ld.global.f32 	%f75, [%rd23+12];
	ld.global.f32 	%f76, [%rd26+12];
	fma.rn.f32 	%f77, %f75, %f76, %f74;
	ld.global.f32 	%f78, [%rd23+16];
	ld.global.f32 	%f79, [%rd26+16];
	fma.rn.f32 	%f80, %f78, %f79, %f77;
	ld.global.f32 	%f81, [%rd23+20];
	ld.global.f32 	%f82, [%rd26+20];
	fma.rn.f32 	%f83, %f81, %f82, %f80;
	ld.global.f32 	%f84, [%rd23+24];
	ld.global.f32 	%f85, [%rd26+24];
	fma.rn.f32 	%f86, %f84, %f85, %f83;
	ld.global.f32 	%f87, [%rd23+28];
	ld.global.f32 	%f88, [%rd26+28];
	fma.rn.f32 	%f111, %f87, %f88, %f86;
	add.s32 	%r32, %r32, 8;
$L__BB0_8:
	setp.eq.s32 	%p7, %r8, 0;
	@%p7 bra 	$L__BB0_14;
	and.b32  	%r11, %r17, 3;
	setp.lt.u32 	%p8, %r8, 4;
	@%p8 bra 	$L__BB0_11;
	cvt.u64.u32 	%rd27, %r32;
	mul.wide.u32 	%rd28, %r32, 4;
	add.s64 	%rd29, %rd2, %rd28;
	ld.global.f32 	%f90, [%rd29];
	add.s64 	%rd30, %rd27, %rd3;
	shl.b64 	%rd31, %rd30, 2;
	add.s64 	%rd32, %rd1, %rd31;
	ld.global.f32 	%f91, [%rd32];
	fma.rn.f32 	%f92, %f90, %f91, %f111;
	ld.global.f32 	%f93, [%rd29+4];
	ld.global.f32 	%f94, [%rd32+4];
	fma.rn.f32 	%f95, %f93, %f94, %f92;
	ld.global.f32 	%f96, [%rd29+8];
	ld.global.f32 	%f97, [%rd32+8];
	fma.rn.f32 	%f98, %f96, %f97, %f95;
	ld.global.f32 	%f99, [%rd29+12];
	ld.global.f32 	%f100, [%rd32+12];
	fma.rn.f32 	%f111, %f99, %f100, %f98;
	add.s32 	%r32, %r32, 4;
$L__BB0_11:
	setp.eq.s32 	%p9, %r11, 0;
	@%p9 bra 	$L__BB0_14;
	cvt.u64.u32 	%rd33, %r32;
	add.s64 	%rd34, %rd33, %rd3;
	shl.b64 	%rd35, %rd34, 2;
	add.s64 	%rd43, %rd1, %rd35;
	mul.wide.u32 	%rd36, %r32, 4;
	add.s64 	%rd42, %rd2, %rd36;
	neg.s32 	%r34, %r11;
$L__BB0_13:
	.pragma "nounroll";
	ld.global.f32 	%f101, [%rd42];
	ld.global.f32 	%f102, [%rd43];
	fma.rn.f32 	%f111, %f101, %f102, %f111;
	add.s64 	%rd43, %rd43, 4;
	add.s64 	%rd42, %rd42, 4;
	add.s32 	%r34, %r34, 1;
	setp.ne.s32 	%p10, %r34, 0;
	@%p10 bra 	$L__BB0_13;
$L__BB0_14:
	cvta.to.global.u64 	%rd37, %rd16;
	mul.wide.u32 	%rd38, %r1, 4;
	add.s64 	%rd39, %rd37, %rd38;
	st.global.f32 	[%rd39], %f111;
$L__BB0_15:
	ret;

}


// ===== COMPILED SASS (sm_100) =====

	.target	sm_100

	.elftype	@"ET_EXEC"


//--------------------- .note.nv.tkinfo           --------------------------
	.section	.note.nv.tkinfo,"",@"SHT_NOTE"
	.sectionflags	@"SHF_NOTE_NV_TKINFO"
	.tkinfo
        /*0018*/ 	.word	0x00000002
        /*0030*/ 	.string	""
        /*0030*/ 	.string	"ptxas"
        /*0030*/ 	.string	"Cuda compilation tools, release 13.0, V13.0.88"
        /*0030*/ 	.string	"Build cuda_13.0.r13.0/compiler.36424714_0"
        /*0030*/ 	.string	"-arch sm_100 -m 64 "



//--------------------- .note.nv.cuinfo           --------------------------
	.section	.note.nv.cuinfo,"",@"SHT_NOTE"
	.sectionflags	@"SHF_NOTE_NV_CUINFO"
        /*0018*/ 	.short	0x0002
        /*001a*/ 	.short	0x0064
        /*001c*/ 	.short	0x0082
	.zero		2


//--------------------- .nv.info                  --------------------------
	.section	.nv.info,"",@"SHT_CUDA_INFO"
	.align	4


	//----- nvinfo : EIATTR_REGCOUNT
	.align		4
        /*0000*/ 	.byte	0x04, 0x2f
        /*0002*/ 	.short	(.L_1 - .L_0)
	.align		4
.L_0:
        /*0004*/ 	.word	index@(_Z9neighborsIfEvPT_S1_jjS1_)
        /*0008*/ 	.word	0x0000001e


	//----- nvinfo : EIATTR_FRAME_SIZE
	.align		4
.L_1:
        /*000c*/ 	.byte	0x04, 0x11
        /*000e*/ 	.short	(.L_3 - .L_2)
	.align		4
.L_2:
        /*0010*/ 	.word	index@(_Z9neighborsIfEvPT_S1_jjS1_)
        /*0014*/ 	.word	0x00000000


	//----- nvinfo : EIATTR_MIN_STACK_SIZE
	.align		4
.L_3:
        /*0018*/ 	.byte	0x04, 0x12
        /*001a*/ 	.short	(.L_5 - .L_4)
	.align		4
.L_4:
        /*001c*/ 	.word	index@(_Z9neighborsIfEvPT_S1_jjS1_)
        /*0020*/ 	.word	0x00000000
.L_5:


//--------------------- .nv.compat                --------------------------
	.section	.nv.compat,"",@"SHT_CUDA_COMPAT_INFO"
	.align	4
        /*0000*/ 	.byte	0x02, 0x09, 0x00, 0x00, 0x02, 0x02, 0x01, 0x00, 0x02, 0x05, 0x05, 0x00, 0x03, 0x07, 0x01, 0x01
        /*0010*/ 	.byte	0x02, 0x03, 0x00, 0x00, 0x02, 0x06, 0x01, 0x00, 0x04, 0x0b, 0x08, 0x00, 0x09, 0x00, 0x00, 0x00
        /*0020*/ 	.byte	0x00, 0x00, 0x00, 0x00


//--------------------- .nv.info._Z9neighborsIfEvPT_S1_jjS1_ --------------------------
	.section	.nv.info._Z9neighborsIfEvPT_S1_jjS1_,"",@"SHT_CUDA_INFO"
	.sectionflags	@""
	.align	4


	//----- nvinfo : EIATTR_CUDA_API_VERSION
	.align		4
        /*0000*/ 	.byte	0x04, 0x37
        /*0002*/ 	.short	(.L_7 - .L_6)
.L_6:
        /*0004*/ 	.word	0x00000082


	//----- nvinfo : EIATTR_KPARAM_INFO
	.align		4
.L_7:
        /*0008*/ 	.byte	0x04, 0x17
        /*000a*/ 	.short	(.L_9 - .L_8)
.L_8:
        /*000c*/ 	.word	0x00000000
        /*0010*/ 	.short	0x0004
        /*0012*/ 	.short	0x0018
        /*0014*/ 	.byte	0x00, 0xf5, 0x21, 0x00


	//----- nvinfo : EIATTR_KPARAM_INFO
	.align		4
.L_9:
        /*0018*/ 	.byte	0x04, 0x17
        /*001a*/ 	.short	(.L_11 - .L_10)
.L_10:
        /*001c*/ 	.word	0x00000000
        /*0020*/ 	.short	0x0003
        /*0022*/ 	.short	0x0014
        /*0024*/ 	.byte	0x00, 0xf0, 0x11, 0x00


	//----- nvinfo : EIATTR_KPARAM_INFO
	.align		4
.L_11:
        /*0028*/ 	.byte	0x04, 0x17
        /*002a*/ 	.short	(.L_13 - .L_12)
.L_12:
        /*002c*/ 	.word	0x00000000
        /*0030*/ 	.short	0x0002
        /*0032*/ 	.short	0x0010
        /*0034*/ 	.byte	0x00, 0xf0, 0x11, 0x00


	//----- nvinfo : EIATTR_KPARAM_INFO
	.align		4
.L_13:
        /*0038*/ 	.byte	0x04, 0x17
        /*003a*/ 	.short	(.L_15 - .L_14)
.L_14:
        /*003c*/ 	.word	0x00000000
        /*0040*/ 	.short	0x0001
        /*0042*/ 	.short	0x0008
        /*0044*/ 	.byte	0x00, 0xf5, 0x21, 0x00


	//----- nvinfo : EIATTR_KPARAM_INFO
	.align		4
.L_15:
        /*0048*/ 	.byte	0x04, 0x17
        /*004a*/ 	.short	(.L_17 - .L_16)
.L_16:
        /*004c*/ 	.word	0x00000000
        /*0050*/ 	.short	0x0000
        /*0052*/ 	.short	0x0000
        /*0054*/ 	.byte	0x00, 0xf5, 0x21, 0x00


	//----- nvinfo : EIATTR_SPARSE_MMA_MASK
	.align		4
.L_17:
        /*0058*/ 	.byte	0x03, 0x50
        /*005a*/ 	.short	0x0000


	//----- nvinfo : EIATTR_MAXREG_COUNT
	.align		4
        /*005c*/ 	.byte	0x03, 0x1b
        /*005e*/ 	.short	0x00ff


	//----- nvinfo : EIATTR_MERCURY_ISA_VERSION
	.align		4
        /*0060*/ 	.byte	0x03, 0x5f
        /*0062*/ 	.short	0x0101


	//----- nvinfo : EIATTR_VRC_CTA_INIT_COUNT
	.align		4
        /*0064*/ 	.byte	0x02, 0x4a
	.zero		1
	.zero		1


	//----- nvinfo : EIATTR_EXIT_INSTR_OFFSETS
	.align		4
        /*0068*/ 	.byte	0x04, 0x1c
        /*006a*/ 	.short	(.L_19 - .L_18)


	//   ....[0]....
.L_18:
        /*006c*/ 	.word	0x000000d0


	//   ....[1]....
        /*0070*/ 	.word	0x00000b50


	//----- nvinfo : EIATTR_CBANK_PARAM_SIZE
	.align		4
.L_19:
        /*0074*/ 	.byte	0x03, 0x19
        /*0076*/ 	.short	0x0020


	//----- nvinfo : EIATTR_PARAM_CBANK
	.align		4
        /*0078*/ 	.byte	0x04, 0x0a
        /*007a*/ 	.short	(.L_21 - .L_20)
	.align		4
.L_20:
        /*007c*/ 	.word	index@(.nv.constant0._Z9neighborsIfEvPT_S1_jjS1_)
        /*0080*/ 	.short	0x0380
        /*0082*/ 	.short	0x0020


	//----- nvinfo : EIATTR_SW_WAR
	.align		4
.L_21:
        /*0084*/ 	.byte	0x04, 0x36
        /*0086*/ 	.short	(.L_23 - .L_22)
.L_22:
        /*0088*/ 	.word	0x00000008
.L_23:


//--------------------- .nv.callgraph             --------------------------
	.section	.nv.callgraph,"",@"SHT_CUDA_CALLGRAPH"
	.align	4
	.sectionentsize	8
	.align		4
        /*0000*/ 	.word	0x00000000
	.align		4
        /*0004*/ 	.word	0xffffffff
	.align		4
        /*0008*/ 	.word	0x00000000
	.align		4
        /*000c*/ 	.word	0xfffffffe
	.align		4
        /*0010*/ 	.word	0x00000000
	.align		4
        /*0014*/ 	.word	0xfffffffd
	.align		4
        /*0018*/ 	.word	0x00000000
	.align		4
        /*001c*/ 	.word	0xfffffffc


//--------------------- .text._Z9neighborsIfEvPT_S1_jjS1_ --------------------------
	.section	.text._Z9neighborsIfEvPT_S1_jjS1_,"ax",@progbits
	.align	128
        .global         _Z9neighborsIfEvPT_S1_jjS1_
        .type           _Z9neighborsIfEvPT_S1_jjS1_,@function
        .size           _Z9neighborsIfEvPT_S1_jjS1_,(.L_x_7 - _Z9neighborsIfEvPT_S1_jjS1_)
        .other          _Z9neighborsIfEvPT_S1_jjS1_,@"STO_CUDA_ENTRY STV_DEFAULT"
_Z9neighborsIfEvPT_S1_jjS1_:
.text._Z9neighborsIfEvPT_S1_jjS1_:
[----:B------:R-:W-:Y:S01]  /*0000*/  LDC R1, c[0x0][0x37c] ;  /* 0x0000df00ff017b82 */ /* 0x000fe20000000800 */
[----:B------:R-:W0:Y:S07]  /*0010*/  S2R R3, SR_TID.Y ;  /* 0x0000000000037919 */ /* 0x000e2e0000002200 */
[----:B------:R-:W0:Y:S01]  /*0020*/  S2UR UR4, SR_CTAID.Y ;  /* 0x00000000000479c3 */ /* 0x000e220000002600 */
[----:B------:R-:W1:Y:S01]  /*0030*/  LDCU UR7, c[0x0][0x394] ;  /* 0x00007280ff0777ac */ /* 0x000e620008000800 */
[----:B------:R-:W2:Y:S06]  /*0040*/  S2R R5, SR_TID.X ;  /* 0x0000000000057919 */ /* 0x000eac0000002100 */
[----:B------:R-:W0:Y:S01]  /*0050*/  LDC R0, c[0x0][0x364] ;  /* 0x0000d900ff007b82 */ /* 0x000e220000000800 */
[----:B------:R-:W2:Y:S07]  /*0060*/  LDCU UR6, c[0x0][0x360] ;  /* 0x00006c00ff0677ac */ /* 0x000eae0008000800 */
[----:B------:R-:W3:Y:S08]  /*0070*/  S2UR UR5, SR_CTAID.X ;  /* 0x00000000000579c3 */ /* 0x000ef00000002500 */
[----:B------:R-:W3:Y:S01]  /*0080*/  LDC R7, c[0x0][0x370] ;  /* 0x0000dc00ff077b82 */ /* 0x000ee20000000800 */
[----:B0-----:R-:W-:-:S04]  /*0090*/  IMAD R0, R0, UR4, R3 ;  /* 0x0000000400007c24 */ /* 0x001fc8000f8e0203 */
[----:B---3--:R-:W-:-:S04]  /*00a0*/  IMAD R0, R0, R7, UR5 ;  /* 0x0000000500007e24 */ /* 0x008fc8000f8e0207 */
[----:B--2---:R-:W-:-:S05]  /*00b0*/  IMAD R0, R0, UR6, R5 ;  /* 0x0000000600007c24 */ /* 0x004fca000f8e0205 */
[----:B-1----:R-:W-:-:S13]  /*00c0*/  ISETP.GT.U32.AND P0, PT, R0, UR7, PT ;  /* 0x0000000700007c0c */ /* 0x002fda000bf04070 */
[----:B------:R-:W-:Y:S05]  /*00d0*/  @P0 EXIT ;  /* 0x000000000000094d */ /* 0x000fea0003800000 */
[----:B------:R-:W0:Y:S01]  /*00e0*/  LDCU UR6, c[0x0][0x390] ;  /* 0x00007200ff0677ac */ /* 0x000e220008000800 */
[----:B------:R-:W-:Y:S01]  /*00f0*/  HFMA2 R14, -RZ, RZ, 0, 0 ;  /* 0x00000000ff0e7431 */ /* 0x000fe200000001ff */
[----:B------:R-:W1:Y:S01]  /*0100*/  LDCU.64 UR12, c[0x0][0x358] ;  /* 0x00006b00ff0c77ac */ /* 0x000e620008000a00 */
[----:B0-----:R-:W-:-:S09]  /*0110*/  UISETP.NE.AND UP0, UPT, UR6, URZ, UPT ;  /* 0x000000ff0600728c */ /* 0x001fd2000bf05270 */
[----:B-1----:R-:W-:Y:S05]  /*0120*/  BRA.U !UP0, `(.L_x_0) ;  /* 0x00000009087c7547 */ /* 0x002fea000b800000 */
[----:B------:R-:W-:Y:S02]  /*0130*/  UISETP.GE.U32.AND UP1, UPT, UR6, 0x10, UPT ;  /* 0x000000100600788c */ /* 0x000fe4000bf26070 */
[----:B------:R-:W-:Y:S01]  /*0140*/  IMAD R6, R0, UR6, RZ ;  /* 0x0000000600067c24 */ /* 0x000fe2000f8e02ff */
[----:B------:R-:W-:Y:S01]  /*0150*/  ULOP3.LUT UR7, UR6, 0xf, URZ, 0xc0, !UPT ;  /* 0x0000000f06077892 */ /* 0x000fe2000f8ec0ff */
[----:B------:R-:W-:Y:S02]  /*0160*/  MOV R14, RZ ;  /* 0x000000ff000e7202 */ /* 0x000fe40000000f00 */
[----:B------:R-:W-:Y:S01]  /*0170*/  MOV R7, RZ ;  /* 0x000000ff00077202 */ /* 0x000fe20000000f00 */
[----:B------:R-:W-:Y:S02]  /*0180*/  UISETP.NE.AND UP0, UPT, UR7, URZ, UPT ;  /* 0x000000ff0700728c */ /* 0x000fe4000bf05270 */
[----:B------:R-:W-:Y:S09]  /*0190*/  BRA.U !UP1, `(.L_x_1) ;  /* 0x0000000509107547 */ /* 0x000ff2000b800000 */
[----:B------:R-:W0:Y:S01]  /*01a0*/  LDCU.128 UR8, c[0x0][0x380] ;  /* 0x00007000ff0877ac */ /* 0x000e220008000c00 */
[----:B------:R-:W-:Y:S01]  /*01b0*/  MOV R14, RZ ;  /* 0x000000ff000e7202 */ /* 0x000fe20000000f00 */
[----:B0-----:R-:W-:Y:S01]  /*01c0*/  UIADD3 UR4, UP1, UPT, UR8, 0x20, URZ ;  /* 0x0000002008047890 */ /* 0x001fe2000ff3e0ff */
[C---:B------:R-:W-:Y:S01]  /*01d0*/  LEA R2, P0, R6.reuse, UR10, 0x2 ;  /* 0x0000000a06027c11 */ /* 0x040fe2000f8010ff */
[----:B------:R-:W-:Y:S02]  /*01e0*/  ULOP3.LUT UR8, UR6, 0xfffffff0, URZ, 0xc0, !UPT ;  /* 0xfffffff006087892 */ /* 0x000fe4000f8ec0ff */
[----:B------:R-:W-:Y:S01]  /*01f0*/  UIADD3.X UR5, UPT, UPT, URZ, UR9, URZ, UP1, !UPT ;  /* 0x00000009ff057290 */ /* 0x000fe20008ffe4ff */
[----:B------:R-:W-:Y:S01]  /*0200*/  LEA.HI.X R3, R6, UR11, RZ, 0x2, P0 ;  /* 0x0000000b06037c11 */ /* 0x000fe200080f14ff */
[----:B------:R-:W-:Y:S01]  /*0210*/  UIADD3 UR9, UPT, UPT, -UR8, URZ, URZ ;  /* 0x000000ff08097290 */ /* 0x000fe2000fffe1ff */
[----:B------:R-:W-:Y:S02]  /*0220*/  IADD3 R2, P0, PT, R2, 0x20, RZ ;  /* 0x0000002002027810 */ /* 0x000fe40007f1e0ff */
[----:B------:R-:W-:-:S02]  /*0230*/  MOV R7, UR8 ;  /* 0x0000000800077c02 */ /* 0x000fc40008000f00 */
[----:B------:R-:W-:Y:S02]  /*0240*/  MOV R4, UR4 ;  /* 0x0000000400047c02 */ /* 0x000fe40008000f00 */
[----:B------:R-:W-:Y:S02]  /*0250*/  IADD3.X R3, PT, PT, RZ, R3, RZ, P0, !PT ;  /* 0x00000003ff037210 */ /* 0x000fe400007fe4ff */
[----:B------:R-:W-:-:S07]  /*0260*/  MOV R5, UR5 ;  /* 0x0000000500057c02 */ /* 0x000fce0008000f00 */
.L_x_2:
[----:B------:R-:W2:Y:S04]  /*0270*/  LDG.E R15, desc[UR12][R4.64+-0x20] ;  /* 0xffffe00c040f7981 */ /* 0x000ea8000c1e1900 */
[----:B------:R-:W2:Y:S04]  /*0280*/  LDG.E R16, desc[UR12][R2.64+-0x20] ;  /* 0xffffe00c02107981 */ /* 0x000ea8000c1e1900 */
[----:B------:R-:W3:Y:S04]  /*0290*/  LDG.E R24, desc[UR12][R4.64+-0x1c] ;  /* 0xffffe40c04187981 */ /* 0x000ee8000c1e1900 */
[----:B------:R-:W3:Y:S04]  /*02a0*/  LDG.E R25, desc[UR12][R2.64+-0x1c] ;  /* 0xffffe40c02197981 */ /* 0x000ee8000c1e1900 */
[----:B------:R-:W4:Y:S04]  /*02b0*/  LDG.E R19, desc[UR12][R4.64+-0x18] ;  /* 0xffffe80c04137981 */ /* 0x000f28000c1e1900 */
[----:B------:R-:W4:Y:S04]  /*02c0*/  LDG.E R18, desc[UR12][R2.64+-0x18] ;  /* 0xffffe80c02127981 */ /* 0x000f28000c1e1900 */
[----:B------:R-:W5:Y:S04]  /*02d0*/  LDG.E R20, desc[UR12][R4.64+-0x14] ;  /* 0xffffec0c04147981 */ /* 0x000f68000c1e1900 */
        /* <DEDUP_REMOVED lines=9> */
[----:B------:R-:W5:Y:S01]  /*0370*/  LDG.E R17, desc[UR12][R2.64] ;  /* 0x0000000c02117981 */ /* 0x000f62000c1e1900 */
[----:B--2---:R-:W-:-:S03]  /*0380*/  FFMA R15, R15, R16, R14 ;  /* 0x000000100f0f7223 */ /* 0x004fc6000000000e */
[----:B------:R-:W2:Y:S04]  /*0390*/  LDG.E R16, desc[UR12][R4.64] ;  /* 0x0000000c04107981 */ /* 0x000ea8000c1e1900 */
[----:B------:R-:W2:Y:S01]  /*03a0*/  LDG.E R14, desc[UR12][R4.64+0x4] ;  /* 0x0000040c040e7981 */ /* 0x000ea2000c1e1900 */
[----:B---3--:R-:W-:-:S03]  /*03b0*/  FFMA R24, R24, R25, R15 ;  /* 0x0000001918187223 */ /* 0x008fc6000000000f */
[----:B------:R-:W3:Y:S01]  /*03c0*/  LDG.E R15, desc[UR12][R2.64+0x4] ;  /* 0x0000040c020f7981 */ /* 0x000ee2000c1e1900 */
[----:B----4-:R-:W-:-:S03]  /*03d0*/  FFMA R25, R19, R18, R24 ;  /* 0x0000001213197223 */ /* 0x010fc60000000018 */
[----:B------:R-:W4:Y:S04]  /*03e0*/  LDG.E R18, desc[UR12][R4.64+0x8] ;  /* 0x0000080c04127981 */ /* 0x000f28000c1e1900 */
[----:B------:R-:W4:Y:S01]  /*03f0*/  LDG.E R19, desc[UR12][R2.64+0x8] ;  /* 0x0000080c02137981 */ /* 0x000f22000c1e1900 */
[----:B-----5:R-:W-:-:S03]  /*0400*/  FFMA R25, R20, R21, R25 ;  /* 0x0000001514197223 */ /* 0x020fc60000000019 */
[----:B------:R-:W5:Y:S04]  /*0410*/  LDG.E R20, desc[UR12][R4.64+0xc] ;  /* 0x00000c0c04147981 */ /* 0x000f68000c1e1900 */
[----:B------:R-:W5:Y:S01]  /*0420*/  LDG.E R21, desc[UR12][R2.64+0xc] ;  /* 0x00000c0c02157981 */ /* 0x000f62000c1e1900 */
[----:B------:R-:W-:-:S03]  /*0430*/  FFMA R25, R22, R23, R25 ;  /* 0x0000001716197223 */ /* 0x000fc60000000019 */
[----:B------:R-:W5:Y:S04]  /*0440*/  LDG.E R22, desc[UR12][R4.64+0x10] ;  /* 0x0000100c04167981 */ /* 0x000f68000c1e1900 */
[----:B------:R-:W5:Y:S01]  /*0450*/  LDG.E R23, desc[UR12][R2.64+0x10] ;  /* 0x0000100c02177981 */ /* 0x000f62000c1e1900 */
[----:B------:R-:W-:-:S03]  /*0460*/  FFMA R26, R12, R13, R25 ;  /* 0x0000000d0c1a7223 */ /* 0x000fc60000000019 */
[----:B------:R-:W5:Y:S04]  /*0470*/  LDG.E R24, desc[UR12][R4.64+0x14] ;  /* 0x0000140c04187981 */ /* 0x000f68000c1e1900 */
[----:B------:R-:W5:Y:S04]  /*0480*/  LDG.E R25, desc[UR12][R2.64+0x14] ;  /* 0x0000140c02197981 */ /* 0x000f68000c1e1900 */
[----:B------:R-:W5:Y:S01]  /*0490*/  LDG.E R12, desc[UR12][R4.64+0x18] ;  /* 0x0000180c040c7981 */ /* 0x000f62000c1e1900 */
[----:B------:R-:W-:-:S03]  /*04a0*/  FFMA R27, R11, R8, R26 ;  /* 0x000000080b1b7223 */ /* 0x000fc6000000001a */
[----:B------:R-:W5:Y:S04]  /*04b0*/  LDG.E R13, desc[UR12][R2.64+0x18] ;  /* 0x0000180c020d7981 */ /* 0x000f68000c1e1900 */
[----:B------:R0:W5:Y:S04]  /*04c0*/  LDG.E R8, desc[UR12][R4.64+0x1c] ;  /* 0x00001c0c04087981 */ /* 0x000168000c1e1900 */
[----:B------:R1:W5:Y:S01]  /*04d0*/  LDG.E R11, desc[UR12][R2.64+0x1c] ;  /* 0x00001c0c020b7981 */ /* 0x000362000c1e1900 */
[----:B------:R-:W-:Y:S01]  /*04e0*/  FFMA R9, R10, R9, R27 ;  /* 0x000000090a097223 */ /* 0x000fe2000000001b */
[----:B------:R-:W-:-:S04]  /*04f0*/  UIADD3 UR9, UPT, UPT, UR9, 0x10, URZ ;  /* 0x0000001009097890 */ /* 0x000fc8000fffe0ff */
[----:B------:R-:W-:Y:S01]  /*0500*/  UISETP.NE.AND UP1, UPT, UR9, URZ, UPT ;  /* 0x000000ff0900728c */ /* 0x000fe2000bf25270 */
[----:B0-----:R-:W-:Y:S02]  /*0510*/  IADD3 R4, P0, PT, R4, 0x40, RZ ;  /* 0x0000004004047810 */ /* 0x001fe40007f1e0ff */
[----:B-1----:R-:W-:Y:S02]  /*0520*/  IADD3 R2, P1, PT, R2, 0x40, RZ ;  /* 0x0000004002027810 */ /* 0x002fe40007f3e0ff */
[----:B------:R-:W-:Y:S02]  /*0530*/  IADD3.X R5, PT, PT, RZ, R5, RZ, P0, !PT ;  /* 0x00000005ff057210 */ /* 0x000fe400007fe4ff */
[----:B------:R-:W-:Y:S01]  /*0540*/  IADD3.X R3, PT, PT, RZ, R3, RZ, P1, !PT ;  /* 0x00000003ff037210 */ /* 0x000fe20000ffe4ff */
[----:B--2---:R-:W-:-:S04]  /*0550*/  FFMA R9, R16, R17, R9 ;  /* 0x0000001110097223 */ /* 0x004fc80000000009 */
[----:B---3--:R-:W-:-:S04]  /*0560*/  FFMA R9, R14, R15, R9 ;  /* 0x0000000f0e097223 */ /* 0x008fc80000000009 */
[----:B----4-:R-:W-:-:S04]  /*0570*/  FFMA R9, R18, R19, R9 ;  /* 0x0000001312097223 */ /* 0x010fc80000000009 */
[----:B-----5:R-:W-:-:S04]  /*0580*/  FFMA R9, R20, R21, R9 ;  /* 0x0000001514097223 */ /* 0x020fc80000000009 */
[----:B------:R-:W-:-:S04]  /*0590*/  FFMA R9, R22, R23, R9 ;  /* 0x0000001716097223 */ /* 0x000fc80000000009 */
[----:B------:R-:W-:-:S04]  /*05a0*/  FFMA R9, R24, R25, R9 ;  /* 0x0000001918097223 */ /* 0x000fc80000000009 */
[----:B------:R-:W-:-:S04]  /*05b0*/  FFMA R9, R12, R13, R9 ;  /* 0x0000000d0c097223 */ /* 0x000fc80000000009 */
[----:B------:R-:W-:Y:S01]  /*05c0*/  FFMA R14, R8, R11, R9 ;  /* 0x0000000b080e7223 */ /* 0x000fe20000000009 */
[----:B------:R-:W-:Y:S06]  /*05d0*/  BRA.U UP1, `(.L_x_2) ;  /* 0xfffffffd01247547 */ /* 0x000fec000b83ffff */
.L_x_1:
[----:B------:R-:W-:Y:S05]  /*05e0*/  BRA.U !UP0, `(.L_x_0) ;  /* 0x00000005084c7547 */ /* 0x000fea000b800000 */
[----:B------:R-:W-:Y:S02]  /*05f0*/  UISETP.GE.U32.AND UP0, UPT, UR7, 0x8, UPT ;  /* 0x000000080700788c */ /* 0x000fe4000bf06070 */
[----:B------:R-:W-:-:S04]  /*0600*/  ULOP3.LUT UR5, UR6, 0x7, URZ, 0xc0, !UPT ;  /* 0x0000000706057892 */ /* 0x000fc8000f8ec0ff */
[----:B------:R-:W-:-:S03]  /*0610*/  UISETP.NE.AND UP1, UPT, UR5, URZ, UPT ;  /* 0x000000ff0500728c */ /* 0x000fc6000bf25270 */
[----:B------:R-:W-:Y:S08]  /*0620*/  BRA.U !UP0, `(.L_x_3) ;  /* 0x0000000108807547 */ /* 0x000ff0000b800000 */
[----:B------:R-:W0:Y:S01]  /*0630*/  LDC.64 R4, c[0x0][0x380] ;  /* 0x0000e000ff047b82 */ /* 0x000e220000000a00 */
[----:B------:R-:W1:Y:S01]  /*0640*/  LDCU.64 UR8, c[0x0][0x388] ;  /* 0x00007100ff0877ac */ /* 0x000e620008000a00 */
[----:B------:R-:W-:-:S04]  /*0650*/  IADD3 R3, P0, PT, R6, R7, RZ ;  /* 0x0000000706037210 */ /* 0x000fc80007f1e0ff */
[----:B------:R-:W-:Y:S02]  /*0660*/  IADD3.X R8, PT, PT, RZ, RZ, RZ, P0, !PT ;  /* 0x000000ffff087210 */ /* 0x000fe400007fe4ff */
[----:B-1----:R-:W-:-:S04]  /*0670*/  LEA R2, P0, R3, UR8, 0x2 ;  /* 0x0000000803027c11 */ /* 0x002fc8000f8010ff */
[----:B------:R-:W-:Y:S01]  /*0680*/  LEA.HI.X R3, R3, UR9, R8, 0x2, P0 ;  /* 0x0000000903037c11 */ /* 0x000fe200080f1408 */
[----:B0-----:R-:W-:-:S04]  /*0690*/  IMAD.WIDE.U32 R4, R7, 0x4, R4 ;  /* 0x0000000407047825 */ /* 0x001fc800078e0004 */
        /* <DEDUP_REMOVED lines=16> */
[----:B------:R-:W-:Y:S01]  /*07a0*/  IADD3 R7, PT, PT, R7, 0x8, RZ ;  /* 0x0000000807077810 */ /* 0x000fe20007ffe0ff */
[----:B--2---:R-:W-:-:S04]  /*07b0*/  FFMA R10, R11, R10, R14 ;  /* 0x0000000a0b0a7223 */ /* 0x004fc8000000000e */
[----:B---3--:R-:W-:-:S04]  /*07c0*/  FFMA R10, R13, R12, R10 ;  /* 0x0000000c0d0a7223 */ /* 0x008fc8000000000a */
[----:B----4-:R-:W-:-:S04]  /*07d0*/  FFMA R10, R15, R16, R10 ;  /* 0x000000100f0a7223 */ /* 0x010fc8000000000a */
[----:B-----5:R-:W-:-:S04]  /*07e0*/  FFMA R10, R17, R18, R10 ;  /* 0x00000012110a7223 */ /* 0x020fc8000000000a */
[----:B------:R-:W-:-:S04]  /*07f0*/  FFMA R10, R19, R20, R10 ;  /* 0x00000014130a7223 */ /* 0x000fc8000000000a */
[----:B------:R-:W-:-:S04]  /*0800*/  FFMA R21, R21, R22, R10 ;  /* 0x0000001615157223 */ /* 0x000fc8000000000a */
[----:B------:R-:W-:-:S04]  /*0810*/  FFMA R8, R8, R9, R21 ;  /* 0x0000000908087223 */ /* 0x000fc80000000015 */
[----:B------:R-:W-:-:S07]  /*0820*/  FFMA R14, R23, R24, R8 ;  /* 0x00000018170e7223 */ /* 0x000fce0000000008 */
.L_x_3:
        /* <DEDUP_REMOVED lines=19> */
[----:B------:R-:W5:Y:S01]  /*0960*/  LDG.E R15, desc[UR12][R4.64+0xc] ;  /* 0x00000c0c040f7981 */ /* 0x000f62000c1e1900 */
[----:B------:R-:W-:Y:S01]  /*0970*/  IADD3 R7, PT, PT, R7, 0x4, RZ ;  /* 0x0000000407077810 */ /* 0x000fe20007ffe0ff */
[----:B--2---:R-:W-:-:S04]  /*0980*/  FFMA R8, R9, R8, R14 ;  /* 0x0000000809087223 */ /* 0x004fc8000000000e */
[----:B---3--:R-:W-:-:S04]  /*0990*/  FFMA R8, R11, R10, R8 ;  /* 0x0000000a0b087223 */ /* 0x008fc80000000008 */
[----:B----4-:R-:W-:-:S04]  /*09a0*/  FFMA R8, R13, R12, R8 ;  /* 0x0000000c0d087223 */ /* 0x010fc80000000008 */
[----:B-----5:R-:W-:-:S07]  /*09b0*/  FFMA R14, R15, R16, R8 ;  /* 0x000000100f0e7223 */ /* 0x020fce0000000008 */
.L_x_4:
[----:B------:R-:W-:Y:S05]  /*09c0*/  BRA.U !UP1, `(.L_x_0) ;  /* 0x0000000109547547 */ /* 0x000fea000b800000 */
[----:B------:R-:W0:Y:S01]  /*09d0*/  LDC.64 R2, c[0x0][0x380] ;  /* 0x0000e000ff027b82 */ /* 0x000e220000000a00 */
[----:B------:R-:W1:Y:S01]  /*09e0*/  LDCU.64 UR6, c[0x0][0x388] ;  /* 0x00007100ff0677ac */ /* 0x000e620008000a00 */
[----:B------:R-:W-:Y:S01]  /*09f0*/  IADD3 R5, P0, PT, R6, R7, RZ ;  /* 0x0000000706057210 */ /* 0x000fe20007f1e0ff */
[----:B------:R-:W-:-:S03]  /*0a00*/  UIADD3 UR4, UPT, UPT, -UR4, URZ, URZ ;  /* 0x000000ff04047290 */ /* 0x000fc6000fffe1ff */
[----:B------:R-:W-:Y:S02]  /*0a10*/  IADD3.X R4, PT, PT, RZ, RZ, RZ, P0, !PT ;  /* 0x000000ffff047210 */ /* 0x000fe400007fe4ff */
[----:B-1----:R-:W-:-:S04]  /*0a20*/  LEA R6, P0, R5, UR6, 0x2 ;  /* 0x0000000605067c11 */ /* 0x002fc8000f8010ff */
[----:B------:R-:W-:Y:S01]  /*0a30*/  LEA.HI.X R5, R5, UR7, R4, 0x2, P0 ;  /* 0x0000000705057c11 */ /* 0x000fe200080f1404 */
[----:B0-----:R-:W-:-:S05]  /*0a40*/  IMAD.WIDE.U32 R2, R7, 0x4, R2 ;  /* 0x0000000407027825 */ /* 0x001fca00078e0002 */
[----:B------:R-:W-:-:S07]  /*0a50*/  MOV R7, R3 ;  /* 0x0000000300077202 */ /* 0x000fce0000000f00 */
.L_x_5:
[----:B------:R-:W-:Y:S02]  /*0a60*/  MOV R3, R7 ;  /* 0x0000000700037202 */ /* 0x000fe40000000f00 */
[----:B------:R-:W-:-:S04]  /*0a70*/  MOV R4, R6 ;  /* 0x0000000600047202 */ /* 0x000fc80000000f00 */
[----:B------:R0:W2:Y:S04]  /*0a80*/  LDG.E R3, desc[UR12][R2.64] ;  /* 0x0000000c02037981 */ /* 0x0000a8000c1e1900 */
[----:B------:R1:W2:Y:S01]  /*0a90*/  LDG.E R4, desc[UR12][R4.64] ;  /* 0x0000000c04047981 */ /* 0x0002a2000c1e1900 */
[----:B------:R-:W-:Y:S01]  /*0aa0*/  UIADD3 UR4, UPT, UPT, UR4, 0x1, URZ ;  /* 0x0000000104047890 */ /* 0x000fe2000fffe0ff */
[----:B------:R-:W-:-:S03]  /*0ab0*/  IADD3 R6, P0, PT, R6, 0x4, RZ ;  /* 0x0000000406067810 */ /* 0x000fc60007f1e0ff */
[----:B------:R-:W-:Y:S01]  /*0ac0*/  UISETP.NE.AND UP0, UPT, UR4, URZ, UPT ;  /* 0x000000ff0400728c */ /* 0x000fe2000bf05270 */
[----:B0-----:R-:W-:Y:S02]  /*0ad0*/  IADD3 R2, P1, PT, R2, 0x4, RZ ;  /* 0x0000000402027810 */ /* 0x001fe40007f3e0ff */
[----:B-1----:R-:W-:Y:S02]  /*0ae0*/  IADD3.X R5, PT, PT, RZ, R5, RZ, P0, !PT ;  /* 0x00000005ff057210 */ /* 0x002fe400007fe4ff */
[----:B------:R-:W-:Y:S01]  /*0af0*/  IADD3.X R7, PT, PT, RZ, R7, RZ, P1, !PT ;  /* 0x00000007ff077210 */ /* 0x000fe20000ffe4ff */
[----:B--2---:R-:W-:-:S03]  /*0b00*/  FFMA R14, R3, R4, R14 ;  /* 0x00000004030e7223 */ /* 0x004fc6000000000e */
[----:B------:R-:W-:Y:S05]  /*0b10*/  BRA.U UP0, `(.L_x_5) ;  /* 0xfffffffd00d07547 */ /* 0x000fea000b83ffff */
.L_x_0:
[----:B------:R-:W0:Y:S02]  /*0b20*/  LDC.64 R2, c[0x0][0x398] ;  /* 0x0000e600ff027b82 */ /* 0x000e240000000a00 */
[----:B0-----:R-:W-:-:S05]  /*0b30*/  IMAD.WIDE.U32 R2, R0, 0x4, R2 ;  /* 0x0000000400027825 */ /* 0x001fca00078e0002 */
[----:B------:R-:W-:Y:S01]  /*0b40*/  STG.E desc[UR12][R2.64], R14 ;  /* 0x0000000e02007986 */ /* 0x000fe2000c10190c */
[----:B------:R-:W-:Y:S05]  /*0b50*/  EXIT ;  /* 0x000000000000794d */ /* 0x000fea0003800000 */
.L_x_6:
[----:B------:R-:W-:-:S00]  /*0b60*/  BRA `(.L_x_6) ;  /* 0xfffffffc00fc7947 */ /* 0x000fc0000383ffff */
[----:B------:R-:W-:-:S00]  /*0b70*/  NOP ;  /* 0x0000000000007918 */ /* 0x000fc00000000000 */
        /* <DEDUP_REMOVED lines=8> */
.L_x_7:


//--------------------- .nv.shared.reserved.0     --------------------------
	.section	.nv.shared.reserved.0,"aw",@nobits
	.weak		__nv_reservedSMEM_offset_0_alias
	.size		__nv_reservedSMEM_offset_0_alias, 0, 64
	.other		__nv_reservedSMEM_offset_0_alias,@"STO_CUDA_RESERVED_SHARED STV_DEFAULT"
__nv_reservedSMEM_offset_0_alias:
	.zero		0
	.zero		64


//--------------------- .nv.constant0._Z9neighborsIfEvPT_S1_jjS1_ --------------------------
	.section	.nv.constant0._Z9neighborsIfEvPT_S1_jjS1_,"a",@progbits
	.sectionflags	@""
	.align	4
.nv.constant0._Z9neighborsIfEvPT_S1_jjS1_:
	.zero		928


//--------------------- SYMBOLS --------------------------

	.type		.nv.reservedSmem.offset0,@object
	.size		.nv.reservedSmem.offset0,0x4
